//
// Generated by NVIDIA NVVM Compiler
//
// Compiler Build ID: CL-36424714
// Cuda compilation tools, release 13.0, V13.0.88
// Based on NVVM 20.0.0
//

.version 9.0
.target sm_100
.address_size 64

	// .globl	_Z11ConvertTestv
.extern .func  (.param .b32 func_retval0) vprintf
(
	.param .b64 vprintf_param_0,
	.param .b64 vprintf_param_1
)
;
.global .align 1 .b8 $str[26] = {68, 101, 118, 105, 99, 101, 32, 118, 101, 114, 115, 105, 111, 110, 32, 104, 97, 108, 102, 58, 32, 37, 104, 117, 10};
.global .align 1 .b8 $str$1[26] = {68, 101, 118, 105, 99, 101, 32, 118, 101, 114, 115, 105, 111, 110, 32, 104, 97, 108, 102, 50, 58, 32, 37, 100, 10};

.visible .entry _Z11ConvertTestv()
{
	.local .align 8 .b8 	__local_depot0[8];
	.reg .b64 	%SP;
	.reg .b64 	%SPL;
	.reg .b16 	%rs<2>;
	.reg .b32 	%r<6>;
	.reg .b32 	%f<3>;
	.reg .b64 	%rd<7>;

	mov.u64 	%SPL, __local_depot0;
	cvta.local.u64 	%SP, %SPL;
	add.u64 	%rd1, %SP, 0;
	add.u64 	%rd2, %SPL, 0;
	mov.f32 	%f2, 0f3F8FCB92;
	// begin inline asm
	{  cvt.rn.f16.f32 %rs1, %f2;}

	// end inline asm
	st.local.u16 	[%rd2], %rs1;
	mov.u64 	%rd3, $str;
	cvta.global.u64 	%rd4, %rd3;
	{ // callseq 0, 0
	.param .b64 param0;
	st.param.b64 	[param0], %rd4;
	.param .b64 param1;
	st.param.b64 	[param1], %rd1;
	.param .b32 retval0;
	call.uni (retval0), 
	vprintf, 
	(
	param0, 
	param1
	);
	ld.param.b32 	%r2, [retval0];
	} // callseq 0
	// begin inline asm
	{.reg .f16 low;
  cvt.rn.f16.f32 low, %f2;
  mov.b32 %r1, {low,low};}

	// end inline asm
	st.local.u32 	[%rd2], %r1;
	mov.u64 	%rd5, $str$1;
	cvta.global.u64 	%rd6, %rd5;
	{ // callseq 1, 0
	.param .b64 param0;
	st.param.b64 	[param0], %rd6;
	.param .b64 param1;
	st.param.b64 	[param1], %rd1;
	.param .b32 retval0;
	call.uni (retval0), 
	vprintf, 
	(
	param0, 
	param1
	);
	ld.param.b32 	%r4, [retval0];
	} // callseq 1
	ret;

}


// ===== COMPILED SASS (sm_100) =====

	.target	sm_100

	.elftype	@"ET_EXEC"


//--------------------- .note.nv.tkinfo           --------------------------
	.section	.note.nv.tkinfo,"",@"SHT_NOTE"
	.sectionflags	@"SHF_NOTE_NV_TKINFO"
	.tkinfo
        /*0018*/ 	.word	0x00000002
        /*0030*/ 	.string	""
        /*0030*/ 	.string	"ptxas"
        /*0030*/ 	.string	"Cuda compilation tools, release 13.0, V13.0.88"
        /*0030*/ 	.string	"Build cuda_13.0.r13.0/compiler.36424714_0"
        /*0030*/ 	.string	"-arch sm_100 -m 64 "



//--------------------- .note.nv.cuinfo           --------------------------
	.section	.note.nv.cuinfo,"",@"SHT_NOTE"
	.sectionflags	@"SHF_NOTE_NV_CUINFO"
        /*0018*/ 	.short	0x0002
        /*001a*/ 	.short	0x0064
        /*001c*/ 	.short	0x0082
	.zero		2


//--------------------- .nv.info                  --------------------------
	.section	.nv.info,"",@"SHT_CUDA_INFO"
	.align	4


	//----- nvinfo : EIATTR_REGCOUNT
	.align		4
        /*0000*/ 	.byte	0x04, 0x2f
        /*0002*/ 	.short	(.L_3 - .L_2)
	.align		4
.L_2:
        /*0004*/ 	.word	index@(_Z11ConvertTestv)
        /*0008*/ 	.word	0x00000018


	//----- nvinfo : EIATTR_FRAME_SIZE
	.align		4
.L_3:
        /*000c*/ 	.byte	0x04, 0x11
        /*000e*/ 	.short	(.L_5 - .L_4)
	.align		4
.L_4:
        /*0010*/ 	.word	index@(_Z11ConvertTestv)
        /*0014*/ 	.word	0x00000008


	//----- nvinfo : EIATTR_MIN_STACK_SIZE
	.align		4
.L_5:
        /*0018*/ 	.byte	0x04, 0x12
        /*001a*/ 	.short	(.L_7 - .L_6)
	.align		4
.L_6:
        /*001c*/ 	.word	index@(_Z11ConvertTestv)
        /*0020*/ 	.word	0x00000008
.L_7:


//--------------------- .nv.compat                --------------------------
	.section	.nv.compat,"",@"SHT_CUDA_COMPAT_INFO"
	.align	4
        /*0000*/ 	.byte	0x02, 0x09, 0x00, 0x00, 0x02, 0x02, 0x01, 0x00, 0x02, 0x05, 0x05, 0x00, 0x03, 0x07, 0x01, 0x01
        /*0010*/ 	.byte	0x02, 0x03, 0x00, 0x00, 0x02, 0x06, 0x01, 0x00, 0x04, 0x0b, 0x08, 0x00, 0x09, 0x00, 0x00, 0x00
        /*0020*/ 	.byte	0x00, 0x00, 0x00, 0x00


//--------------------- .nv.info._Z11ConvertTestv --------------------------
	.section	.nv.info._Z11ConvertTestv,"",@"SHT_CUDA_INFO"
	.sectionflags	@""
	.align	4


	//----- nvinfo : EIATTR_CUDA_API_VERSION
	.align		4
        /*0000*/ 	.byte	0x04, 0x37
        /*0002*/ 	.short	(.L_9 - .L_8)
.L_8:
        /*0004*/ 	.word	0x00000082


	//----- nvinfo : EIATTR_SPARSE_MMA_MASK
	.align		4
.L_9:
        /*0008*/ 	.byte	0x03, 0x50
        /*000a*/ 	.short	0x0000


	//----- nvinfo : EIATTR_MAXREG_COUNT
	.align		4
        /*000c*/ 	.byte	0x03, 0x1b
        /*000e*/ 	.short	0x00ff


	//----- nvinfo : EIATTR_EXTERNS
	.align		4
        /*0010*/ 	.byte	0x04, 0x0f
        /*0012*/ 	.short	(.L_11 - .L_10)


	//   ....[0]....
	.align		4
.L_10:
        /*0014*/ 	.word	index@(vprintf)


	//----- nvinfo : EIATTR_MERCURY_ISA_VERSION
	.align		4
.L_11:
        /*0018*/ 	.byte	0x03, 0x5f
        /*001a*/ 	.short	0x0101


	//----- nvinfo : EIATTR_VRC_CTA_INIT_COUNT
	.align		4
        /*001c*/ 	.byte	0x02, 0x4a
	.zero		1
	.zero		1


	//----- nvinfo : EIATTR_SYSCALL_OFFSETS
	.align		4
        /*0020*/ 	.byte	0x04, 0x46
        /*0022*/ 	.short	(.L_13 - .L_12)


	//   ....[0]....
.L_12:
        /*0024*/ 	.word	0x00000100


	//   ....[1]....
        /*0028*/ 	.word	0x000001a0


	//----- nvinfo : EIATTR_EXIT_INSTR_OFFSETS
	.align		4
.L_13:
        /*002c*/ 	.byte	0x04, 0x1c
        /*002e*/ 	.short	(.L_15 - .L_14)


	//   ....[0]....
.L_14:
        /*0030*/ 	.word	0x000001b0


	//----- nvinfo : EIATTR_SW_WAR
	.align		4
.L_15:
        /*0034*/ 	.byte	0x04, 0x36
        /*0036*/ 	.short	(.L_17 - .L_16)
.L_16:
        /*0038*/ 	.word	0x00000008
.L_17:


//--------------------- .nv.callgraph             --------------------------
	.section	.nv.callgraph,"",@"SHT_CUDA_CALLGRAPH"
	.align	4
	.sectionentsize	8
	.align		4
        /*0000*/ 	.word	0x00000000
	.align		4
        /*0004*/ 	.word	0xffffffff
	.align		4
        /*0008*/ 	.word	index@(_Z11ConvertTestv)
	.align		4
        /*000c*/ 	.word	index@(vprintf)
	.align		4
        /*0010*/ 	.word	0x00000000
	.align		4
        /*0014*/ 	.word	0xfffffffe
	.align		4
        /*0018*/ 	.word	0x00000000
	.align		4
        /*001c*/ 	.word	0xfffffffd
	.align		4
        /*0020*/ 	.word	0x00000000
	.align		4
        /*0024*/ 	.word	0xfffffffc


//--------------------- .nv.constant4             --------------------------
	.section	.nv.constant4,"a",@progbits
	.align	8
	.align		8
.nv.constant4:
        /*0000*/ 	.dword	vprintf
	.align		8
        /*0008*/ 	.dword	$str
	.align		8
        /*0010*/ 	.dword	$str$1


//--------------------- .text._Z11ConvertTestv    --------------------------
	.section	.text._Z11ConvertTestv,"ax",@progbits
	.align	128
        .global         _Z11ConvertTestv
        .type           _Z11ConvertTestv,@function
        .size           _Z11ConvertTestv,(.L_x_3 - _Z11ConvertTestv)
        .other          _Z11ConvertTestv,@"STO_CUDA_ENTRY STV_DEFAULT"
_Z11ConvertTestv:
.text._Z11ConvertTestv:
[----:B------:R-:W0:Y:S01]  /*0000*/  LDC R1, c[0x0][0x37c] ;  /* 0x0000df00ff017b82 */ /* 0x000e220000000800 */
[----:B------:R-:W1:Y:S01]  /*0010*/  LDCU UR4, c[0x0][0x2f8] ;  /* 0x00005f00ff0477ac */ /* 0x000e620008000800 */
[----:B0-----:R-:W-:Y:S01]  /*0020*/  VIADD R1, R1, 0xfffffff8 ;  /* 0xfffffff801017836 */ /* 0x001fe20000000000 */
[----:B------:R-:W-:Y:S01]  /*0030*/  MOV R2, 0x0 ;  /* 0x0000000000027802 */ /* 0x000fe20000000f00 */
[----:B------:R-:W-:Y:S01]  /*0040*/  IMAD.MOV.U32 R0, RZ, RZ, 0x3c7e ;  /* 0x00003c7eff007424 */ /* 0x000fe200078e00ff */
[----:B------:R-:W0:Y:S03]  /*0050*/  LDCU UR5, c[0x0][0x2fc] ;  /* 0x00005f80ff0577ac */ /* 0x000e260008000800 */
[----:B------:R2:W3:Y:S01]  /*0060*/  LDC.64 R8, c[0x4][R2] ;  /* 0x0100000002087b82 */ /* 0x0004e20000000a00 */
[----:B------:R2:W-:Y:S01]  /*0070*/  STL.U16 [R1], R0 ;  /* 0x0000000001007387 */ /* 0x0005e20000100400 */
[----:B------:R-:W4:Y:S01]  /*0080*/  LDCU.64 UR6, c[0x4][0x8] ;  /* 0x01000100ff0677ac */ /* 0x000f220008000a00 */
[----:B-1----:R-:W-:-:S04]  /*0090*/  IADD3 R16, P0, PT, R1, UR4, RZ ;  /* 0x0000000401107c10 */ /* 0x002fc8000ff1e0ff */
[----:B0-----:R-:W-:Y:S02]  /*00a0*/  IADD3.X R17, PT, PT, RZ, UR5, RZ, P0, !PT ;  /* 0x00000005ff117c10 */ /* 0x001fe400087fe4ff */
[----:B------:R-:W-:Y:S01]  /*00b0*/  MOV R6, R16 ;  /* 0x0000001000067202 */ /* 0x000fe20000000f00 */
[----:B----4-:R-:W-:Y:S02]  /*00c0*/  IMAD.U32 R4, RZ, RZ, UR6 ;  /* 0x00000006ff047e24 */ /* 0x010fe4000f8e00ff */
[----:B------:R-:W-:Y:S02]  /*00d0*/  IMAD.U32 R5, RZ, RZ, UR7 ;  /* 0x00000007ff057e24 */ /* 0x000fe4000f8e00ff */
[----:B--2---:R-:W-:-:S07]  /*00e0*/  IMAD.MOV.U32 R7, RZ, RZ, R17 ;  /* 0x000000ffff077224 */ /* 0x004fce00078e0011 */
[----:B------:R-:W-:-:S07]  /*00f0*/  LEPC R20, `(.L_x_0) ;  /* 0x000000001014794e */ /* 0x000fce0000000000 */
[----:B---3--:R-:W-:Y:S05]  /*0100*/  CALL.ABS.NOINC R8 ;  /* 0x0000000008007343 */ /* 0x008fea0003c00000 */
.L_x_0:
[----:B------:R-:W-:Y:S01]  /*0110*/  HFMA2 R0, -RZ, RZ, 1.123046875, 1.123046875 ;  /* 0x3c7e3c7eff007431 */ /* 0x000fe200000001ff */
[----:B------:R-:W0:Y:S01]  /*0120*/  LDC.64 R2, c[0x4][R2] ;  /* 0x0100000002027b82 */ /* 0x000e220000000a00 */
[----:B------:R-:W1:Y:S01]  /*0130*/  LDCU.64 UR4, c[0x4][0x10] ;  /* 0x01000200ff0477ac */ /* 0x000e620008000a00 */
[----:B------:R-:W-:Y:S01]  /*0140*/  IMAD.MOV.U32 R6, RZ, RZ, R16 ;  /* 0x000000ffff067224 */ /* 0x000fe200078e0010 */
[----:B------:R-:W-:Y:S01]  /*0150*/  MOV R7, R17 ;  /* 0x0000001100077202 */ /* 0x000fe20000000f00 */
[----:B------:R2:W-:Y:S01]  /*0160*/  STL [R1], R0 ;  /* 0x0000000001007387 */ /* 0x0005e20000100800 */
[----:B-1----:R-:W-:Y:S01]  /*0170*/  IMAD.U32 R4, RZ, RZ, UR4 ;  /* 0x00000004ff047e24 */ /* 0x002fe2000f8e00ff */
[----:B--2---:R-:W-:-:S07]  /*0180*/  MOV R5, UR5 ;  /* 0x0000000500057c02 */ /* 0x004fce0008000f00 */
[----:B------:R-:W-:-:S07]  /*0190*/  LEPC R20, `(.L_x_1) ;  /* 0x000000001014794e */ /* 0x000fce0000000000 */
[----:B0-----:R-:W-:Y:S05]  /*01a0*/  CALL.ABS.NOINC R2 ;  /* 0x0000000002007343 */ /* 0x001fea0003c00000 */
.L_x_1:
[----:B------:R-:W-:Y:S05]  /*01b0*/  EXIT ;  /* 0x000000000000794d */ /* 0x000fea0003800000 */
.L_x_2:
[----:B------:R-:W-:-:S00]  /*01c0*/  BRA `(.L_x_2) ;  /* 0xfffffffc00fc7947 */ /* 0x000fc0000383ffff */
[----:B------:R-:W-:-:S00]  /*01d0*/  NOP ;  /* 0x0000000000007918 */ /* 0x000fc00000000000 */
        /* <DEDUP_REMOVED lines=10> */
.L_x_3:


//--------------------- .nv.global.init           --------------------------
	.section	.nv.global.init,"aw",@progbits
.nv.global.init:
	.type		$str,@object
	.size		$str,($str$1 - $str)
$str:
        /*0000*/ 	.byte	0x44, 0x65, 0x76, 0x69, 0x63, 0x65, 0x20, 0x76, 0x65, 0x72, 0x73, 0x69, 0x6f, 0x6e, 0x20, 0x68
        /*0010*/ 	.byte	0x61, 0x6c, 0x66, 0x3a, 0x20, 0x25, 0x68, 0x75, 0x0a, 0x00
	.type		$str$1,@object
	.size		$str$1,(.L_1 - $str$1)
$str$1:
        /*001a*/ 	.byte	0x44, 0x65, 0x76, 0x69, 0x63, 0x65, 0x20, 0x76, 0x65, 0x72, 0x73, 0x69, 0x6f, 0x6e, 0x20, 0x68
        /*002a*/ 	.byte	0x61, 0x6c, 0x66, 0x32, 0x3a, 0x20, 0x25, 0x64, 0x0a, 0x00
.L_1:


//--------------------- .nv.shared.reserved.0     --------------------------
	.section	.nv.shared.reserved.0,"aw",@nobits
	.weak		__nv_reservedSMEM_offset_0_alias
	.size		__nv_reservedSMEM_offset_0_alias, 0, 64
	.other		__nv_reservedSMEM_offset_0_alias,@"STO_CUDA_RESERVED_SHARED STV_DEFAULT"
__nv_reservedSMEM_offset_0_alias:
	.zero		0
	.zero		64


//--------------------- .nv.constant0._Z11ConvertTestv --------------------------
	.section	.nv.constant0._Z11ConvertTestv,"a",@progbits
	.sectionflags	@""
	.align	4
.nv.constant0._Z11ConvertTestv:
	.zero		896


//--------------------- SYMBOLS --------------------------

	.type		.nv.reservedSmem.offset0,@object
	.size		.nv.reservedSmem.offset0,0x4
	.type		vprintf,@function
